	.headerflags	@"EF_CUDA_TEXMODE_UNIFIED EF_CUDA_64BIT_ADDRESS EF_CUDA_ACCELERATORS EF_CUDA_SM90 EF_CUDA_VIRTUAL_SM(EF_CUDA_SM90)"
	.elftype	@"ET_EXEC"


//--------------------- .nv.info                  --------------------------
	.section	.nv.info,"",@"SHT_CUDA_INFO"
	.align	4


	//----- nvinfo : EIATTR_REGCOUNT
	.align		4
        /*0000*/ 	.byte	0x04, 0x2f
        /*0002*/ 	.short	(.L_3 - .L_2)
	.align		4
.L_2:
        /*0004*/ 	.word	index@(triton_poi_fused_cat_relu_15)
        /*0008*/ 	.word	0x00000020


	//----- nvinfo : EIATTR_MIN_STACK_SIZE
	.align		4
.L_3:
        /*000c*/ 	.byte	0x04, 0x12
        /*000e*/ 	.short	(.L_5 - .L_4)
	.align		4
.L_4:
        /*0010*/ 	.word	index@(triton_poi_fused_cat_relu_15)
        /*0014*/ 	.word	0x00000000


	//----- nvinfo : EIATTR_FRAME_SIZE
	.align		4
.L_5:
        /*0018*/ 	.byte	0x04, 0x11
        /*001a*/ 	.short	(.L_7 - .L_6)
	.align		4
.L_6:
        /*001c*/ 	.word	index@(triton_poi_fused_cat_relu_15)
        /*0020*/ 	.word	0x00000000


	//----- nvinfo : EIATTR_MIN_STACK_SIZE
	.align		4
.L_7:
        /*0024*/ 	.byte	0x04, 0x12
        /*0026*/ 	.short	(.L_9 - .L_8)
	.align		4
.L_8:
        /*0028*/ 	.word	index@(triton_poi_fused_cat_relu_15)
        /*002c*/ 	.word	0x00000000
.L_9:


//--------------------- .nv.info.triton_poi_fused_cat_relu_15 --------------------------
	.section	.nv.info.triton_poi_fused_cat_relu_15,"",@"SHT_CUDA_INFO"
	.sectionflags	@""
	.align	4


	//----- nvinfo : EIATTR_CUDA_API_VERSION
	.align		4
        /*0000*/ 	.byte	0x04, 0x37
        /*0002*/ 	.short	(.L_11 - .L_10)
.L_10:
        /*0004*/ 	.word	0x0000007c


	//----- nvinfo : EIATTR_KPARAM_INFO
	.align		4
.L_11:
        /*0008*/ 	.byte	0x04, 0x17
        /*000a*/ 	.short	(.L_13 - .L_12)
.L_12:
        /*000c*/ 	.word	0x00000000
        /*0010*/ 	.short	0x0007
        /*0012*/ 	.short	0x0038
        /*0014*/ 	.byte	0x00, 0xf0, 0x11, 0x00


	//----- nvinfo : EIATTR_KPARAM_INFO
	.align		4
.L_13:
        /*0018*/ 	.byte	0x04, 0x17
        /*001a*/ 	.short	(.L_15 - .L_14)
.L_14:
        /*001c*/ 	.word	0x00000000
        /*0020*/ 	.short	0x0006
        /*0022*/ 	.short	0x0030
        /*0024*/ 	.byte	0x00, 0xf4, 0x21, 0x00


	//----- nvinfo : EIATTR_KPARAM_INFO
	.align		4
.L_15:
        /*0028*/ 	.byte	0x04, 0x17
        /*002a*/ 	.short	(.L_17 - .L_16)
.L_16:
        /*002c*/ 	.word	0x00000000
        /*0030*/ 	.short	0x0005
        /*0032*/ 	.short	0x0028
        /*0034*/ 	.byte	0x00, 0xf4, 0x21, 0x00


	//----- nvinfo : EIATTR_KPARAM_INFO
	.align		4
.L_17:
        /*0038*/ 	.byte	0x04, 0x17
        /*003a*/ 	.short	(.L_19 - .L_18)
.L_18:
        /*003c*/ 	.word	0x00000000
        /*0040*/ 	.short	0x0004
        /*0042*/ 	.short	0x0020
        /*0044*/ 	.byte	0x00, 0xf4, 0x21, 0x00


	//----- nvinfo : EIATTR_KPARAM_INFO
	.align		4
.L_19:
        /*0048*/ 	.byte	0x04, 0x17
        /*004a*/ 	.short	(.L_21 - .L_20)
.L_20:
        /*004c*/ 	.word	0x00000000
        /*0050*/ 	.short	0x0003
        /*0052*/ 	.short	0x0018
        /*0054*/ 	.byte	0x00, 0xf4, 0x21, 0x00


	//----- nvinfo : EIATTR_KPARAM_INFO
	.align		4
.L_21:
        /*0058*/ 	.byte	0x04, 0x17
        /*005a*/ 	.short	(.L_23 - .L_22)
.L_22:
        /*005c*/ 	.word	0x00000000
        /*0060*/ 	.short	0x0002
        /*0062*/ 	.short	0x0010
        /*0064*/ 	.byte	0x00, 0xf4, 0x21, 0x00


	//----- nvinfo : EIATTR_KPARAM_INFO
	.align		4
.L_23:
        /*0068*/ 	.byte	0x04, 0x17
        /*006a*/ 	.short	(.L_25 - .L_24)
.L_24:
        /*006c*/ 	.word	0x00000000
        /*0070*/ 	.short	0x0001
        /*0072*/ 	.short	0x0008
        /*0074*/ 	.byte	0x00, 0xf4, 0x21, 0x00


	//----- nvinfo : EIATTR_KPARAM_INFO
	.align		4
.L_25:
        /*0078*/ 	.byte	0x04, 0x17
        /*007a*/ 	.short	(.L_27 - .L_26)
.L_26:
        /*007c*/ 	.word	0x00000000
        /*0080*/ 	.short	0x0000
        /*0082*/ 	.short	0x0000
        /*0084*/ 	.byte	0x00, 0xf4, 0x21, 0x00


	//----- nvinfo : EIATTR_SPARSE_MMA_MASK
	.align		4
.L_27:
        /*0088*/ 	.byte	0x03, 0x50
        /*008a*/ 	.short	0x0000


	//----- nvinfo : EIATTR_MAXREG_COUNT
	.align		4
        /*008c*/ 	.byte	0x03, 0x1b
        /*008e*/ 	.short	0x00ff


	//----- nvinfo : EIATTR_EXIT_INSTR_OFFSETS
	.align		4
        /*0090*/ 	.byte	0x04, 0x1c
        /*0092*/ 	.short	(.L_29 - .L_28)


	//   ....[0]....
.L_28:
        /*0094*/ 	.word	0x000008a0


	//----- nvinfo : EIATTR_REQNTID
	.align		4
.L_29:
        /*0098*/ 	.byte	0x04, 0x10
        /*009a*/ 	.short	(.L_31 - .L_30)
.L_30:
        /*009c*/ 	.word	0x00000080
        /*00a0*/ 	.word	0x00000001
        /*00a4*/ 	.word	0x00000001


	//----- nvinfo : EIATTR_CBANK_PARAM_SIZE
	.align		4
.L_31:
        /*00a8*/ 	.byte	0x03, 0x19
        /*00aa*/ 	.short	0x003c


	//----- nvinfo : EIATTR_PARAM_CBANK
	.align		4
        /*00ac*/ 	.byte	0x04, 0x0a
        /*00ae*/ 	.short	(.L_33 - .L_32)
	.align		4
.L_32:
        /*00b0*/ 	.word	index@(.nv.constant0.triton_poi_fused_cat_relu_15)
        /*00b4*/ 	.short	0x0210
        /*00b6*/ 	.short	0x003c


	//----- nvinfo : EIATTR_SW_WAR
	.align		4
.L_33:
        /*00b8*/ 	.byte	0x04, 0x36
        /*00ba*/ 	.short	(.L_35 - .L_34)
.L_34:
        /*00bc*/ 	.word	0x00000008
.L_35:


//--------------------- .nv.callgraph             --------------------------
	.section	.nv.callgraph,"",@"SHT_CUDA_CALLGRAPH"
	.align	4
	.sectionentsize	8
	.align		4
        /*0000*/ 	.word	0x00000000
	.align		4
        /*0004*/ 	.word	0xffffffff
	.align		4
        /*0008*/ 	.word	0x00000000
	.align		4
        /*000c*/ 	.word	0xfffffffe
	.align		4
        /*0010*/ 	.word	0x00000000
	.align		4
        /*0014*/ 	.word	0xfffffffd
	.align		4
        /*0018*/ 	.word	0x00000000
	.align		4
        /*001c*/ 	.word	0xfffffffc


//--------------------- .nv.constant4             --------------------------
	.section	.nv.constant4,"a",@progbits
	.align	8
	.align		8
.nv.constant4:
        /*0000*/ 	.dword	_$_str
	.align		8
        /*0008*/ 	.dword	_$_str_$_2


//--------------------- .text.triton_poi_fused_cat_relu_15 --------------------------
	.section	.text.triton_poi_fused_cat_relu_15,"ax",@progbits
	.align	128
        .global         triton_poi_fused_cat_relu_15
        .type           triton_poi_fused_cat_relu_15,@function
        .size           triton_poi_fused_cat_relu_15,(.L_x_1 - triton_poi_fused_cat_relu_15)
        .other          triton_poi_fused_cat_relu_15,@"STO_CUDA_ENTRY STV_DEFAULT"
triton_poi_fused_cat_relu_15:
.text.triton_poi_fused_cat_relu_15:
[----:B------:R-:W-:Y:S01]  /*0000*/  LDC R1, c[0x0][0x28] ;  /* 0x00000a00ff017b82 */ /* 0x000fe20000000800 */
[----:B------:R-:W1:Y:S07]  /*0010*/  S2R R0, SR_TID.X ;  /* 0x0000000000007919 */ /* 0x000e6e0000002100 */
[----:B------:R-:W2:Y:S01]  /*0020*/  LDC.64 R4, c[0x0][0x220] ;  /* 0x00008800ff047b82 */ /* 0x000ea20000000a00 */
[----:B------:R-:W-:Y:S01]  /*0030*/  ULDC.64 UR4, c[0x0][0x218] ;  /* 0x0000860000047ab9 */ /* 0x000fe20000000a00 */
[----:B------:R-:W-:Y:S01]  /*0040*/  CS2R R12, SRZ ;  /* 0x00000000000c7805 */ /* 0x000fe2000001ff00 */
[----:B------:R-:W3:Y:S01]  /*0050*/  S2R R3, SR_CTAID.X ;  /* 0x0000000000037919 */ /* 0x000ee20000002500 */
[----:B------:R-:W-:-:S02]  /*0060*/  CS2R R20, SRZ ;  /* 0x0000000000147805 */ /* 0x000fc4000001ff00 */
[----:B------:R-:W-:Y:S02]  /*0070*/  CS2R R22, SRZ ;  /* 0x0000000000167805 */ /* 0x000fe4000001ff00 */
[----:B------:R-:W-:Y:S02]  /*0080*/  CS2R R14, SRZ ;  /* 0x00000000000e7805 */ /* 0x000fe4000001ff00 */
[----:B------:R-:W-:Y:S02]  /*0090*/  CS2R R16, SRZ ;  /* 0x0000000000107805 */ /* 0x000fe4000001ff00 */
[----:B------:R-:W-:Y:S01]  /*00a0*/  CS2R R18, SRZ ;  /* 0x0000000000127805 */ /* 0x000fe2000001ff00 */
[----:B------:R-:W4:Y:S08]  /*00b0*/  LDC.64 R26, c[0x0][0x210] ;  /* 0x00008400ff1a7b82 */ /* 0x000f300000000a00 */
[----:B------:R-:W5:Y:S01]  /*00c0*/  LDC.64 R28, c[0x0][0x230] ;  /* 0x00008c00ff1c7b82 */ /* 0x000f620000000a00 */
[----:B-1----:R-:W-:-:S05]  /*00d0*/  IMAD.SHL.U32 R0, R0, 0x4, RZ ;  /* 0x0000000400007824 */ /* 0x002fca00078e00ff */
[----:B------:R-:W-:-:S05]  /*00e0*/  LOP3.LUT R0, R0, 0x1fc, RZ, 0xc0, !PT ;  /* 0x000001fc00007812 */ /* 0x000fca00078ec0ff */
[----:B---3--:R-:W-:-:S05]  /*00f0*/  IMAD R0, R3, 0x200, R0 ;  /* 0x0000020003007824 */ /* 0x008fca00078e0200 */
[----:B------:R-:W-:-:S04]  /*0100*/  SHF.R.S32.HI R3, RZ, 0x1f, R0 ;  /* 0x0000001fff037819 */ /* 0x000fc80000011400 */
[----:B------:R-:W-:-:S04]  /*0110*/  LEA.HI R3, R3, R0, RZ, 0xa ;  /* 0x0000000003037211 */ /* 0x000fc800078f50ff */
[----:B------:R-:W-:Y:S02]  /*0120*/  LOP3.LUT R25, R3, 0xfffffc00, RZ, 0xc0, !PT ;  /* 0xfffffc0003197812 */ /* 0x000fe400078ec0ff */
[----:B------:R-:W-:-:S03]  /*0130*/  SHF.R.S32.HI R2, RZ, 0xa, R3 ;  /* 0x0000000aff027819 */ /* 0x000fc60000011403 */
[----:B------:R-:W-:Y:S02]  /*0140*/  IMAD.IADD R25, R0, 0x1, -R25 ;  /* 0x0000000100197824 */ /* 0x000fe400078e0a19 */
[----:B------:R-:W-:Y:S02]  /*0150*/  IMAD.SHL.U32 R2, R2, 0x200, RZ ;  /* 0x0000020002027824 */ /* 0x000fe400078e00ff */
[C---:B--2---:R-:W-:Y:S01]  /*0160*/  IMAD.WIDE R4, R25.reuse, 0x4, R4 ;  /* 0x0000000419047825 */ /* 0x044fe200078e0204 */
[----:B------:R-:W-:Y:S02]  /*0170*/  SHF.R.S32.HI R3, RZ, 0x1f, R25 ;  /* 0x0000001fff037819 */ /* 0x000fe40000011419 */
[----:B------:R-:W-:Y:S02]  /*0180*/  IADD3 R6, P0, R25, R2, RZ ;  /* 0x0000000219067210 */ /* 0x000fe40007f1e0ff */
[----:B------:R-:W-:Y:S02]  /*0190*/  ISETP.GT.AND P1, PT, R25, 0x1ff, PT ;  /* 0x000001ff1900780c */ /* 0x000fe40003f24270 */
[----:B------:R-:W-:-:S02]  /*01a0*/  LEA.HI.X.SX32 R3, R2, R3, 0x1, P0 ;  /* 0x0000000302037211 */ /* 0x000fc400000f0eff */
[----:B------:R-:W-:-:S04]  /*01b0*/  LEA R8, P0, R6, UR4, 0x2 ;  /* 0x0000000406087c11 */ /* 0x000fc8000f8010ff */
[----:B------:R-:W-:Y:S01]  /*01c0*/  LEA.HI.X R9, R6, UR5, R3, 0x2, P0 ;  /* 0x0000000506097c11 */ /* 0x000fe200080f1403 */
[----:B------:R-:W-:Y:S01]  /*01d0*/  ULDC.64 UR4, c[0x0][0x208] ;  /* 0x0000820000047ab9 */ /* 0x000fe20000000a00 */
[----:B------:R-:W1:Y:S03]  /*01e0*/  LDC.64 R6, c[0x0][0x228] ;  /* 0x00008a00ff067b82 */ /* 0x000e660000000a00 */
[----:B------:R2:W3:Y:S04]  /*01f0*/  @P1 LDG.E.EL.128 R20, desc[UR4][R4.64+-0x800] ;  /* 0xfff8000404141981 */ /* 0x0004e8000c2e1d00 */
[----:B------:R1:W3:Y:S02]  /*0200*/  @P1 LDG.E.EL.128 R12, desc[UR4][R8.64+-0x800] ;  /* 0xfff80004080c1981 */ /* 0x0002e4000c2e1d00 */
[----:B-1----:R-:W-:-:S05]  /*0210*/  IMAD.WIDE R6, R25, 0x4, R6 ;  /* 0x0000000419067825 */ /* 0x002fca00078e0206 */
[----:B------:R1:W3:Y:S01]  /*0220*/  @P1 LDG.E.EL.128 R16, desc[UR4][R6.64+-0x800] ;  /* 0xfff8000406101981 */ /* 0x0002e2000c2e1d00 */
[C---:B--2---:R-:W-:Y:S01]  /*0230*/  IMAD.IADD R5, R25.reuse, 0x1, R2 ;  /* 0x0000000119057824 */ /* 0x044fe200078e0202 */
[----:B------:R-:W-:Y:S01]  /*0240*/  ISETP.GE.AND P0, PT, R25, 0x200, PT ;  /* 0x000002001900780c */ /* 0x000fe20003f06270 */
[----:B------:R-:W2:Y:S01]  /*0250*/  LDC.64 R2, c[0x0][0x238] ;  /* 0x00008e00ff027b82 */ /* 0x000ea20000000a00 */
[----:B0-----:R-:W-:Y:S02]  /*0260*/  CS2R R8, SRZ ;  /* 0x0000000000087805 */ /* 0x001fe4000001ff00 */
[----:B------:R-:W-:Y:S01]  /*0270*/  CS2R R10, SRZ ;  /* 0x00000000000a7805 */ /* 0x000fe2000001ff00 */
[----:B----4-:R-:W-:Y:S01]  /*0280*/  IMAD.WIDE R26, R5, 0x4, R26 ;  /* 0x00000004051a7825 */ /* 0x010fe200078e021a */
[----:B-1----:R-:W-:-:S03]  /*0290*/  CS2R R6, SRZ ;  /* 0x0000000000067805 */ /* 0x002fc6000001ff00 */
[----:B-----5:R-:W-:-:S04]  /*02a0*/  IMAD.WIDE R28, R25, 0x4, R28 ;  /* 0x00000004191c7825 */ /* 0x020fc800078e021c */
[----:B------:R0:W4:Y:S02]  /*02b0*/  @!P0 LDG.E.EL.128 R8, desc[UR4][R26.64] ;  /* 0x000000041a088981 */ /* 0x000124000c2e1d00 */
[----:B0-----:R-:W-:Y:S01]  /*02c0*/  CS2R R26, SRZ ;  /* 0x00000000001a7805 */ /* 0x001fe2000001ff00 */
[----:B--2---:R-:W-:Y:S01]  /*02d0*/  IMAD.WIDE R2, R25, 0x4, R2 ;  /* 0x0000000419027825 */ /* 0x004fe200078e0202 */
[----:B------:R-:W-:-:S06]  /*02e0*/  CS2R R24, SRZ ;  /* 0x0000000000187805 */ /* 0x000fcc000001ff00 */
[----:B------:R0:W2:Y:S01]  /*02f0*/  @P1 LDG.E.EL.128 R24, desc[UR4][R2.64+-0x800] ;  /* 0xfff8000402181981 */ /* 0x0000a2000c2e1d00 */
[----:B---3--:R-:W-:Y:S02]  /*0300*/  SEL R4, R23, RZ, P1 ;  /* 0x000000ff17047207 */ /* 0x008fe40000800000 */
[----:B------:R-:W-:-:S05]  /*0310*/  SEL R15, R15, RZ, P1 ;  /* 0x000000ff0f0f7207 */ /* 0x000fca0000800000 */
[----:B------:R-:W-:Y:S01]  /*0320*/  FADD R15, R15, -R4 ;  /* 0x800000040f0f7221 */ /* 0x000fe20000000000 */
[----:B------:R-:W-:-:S06]  /*0330*/  CS2R R4, SRZ ;  /* 0x0000000000047805 */ /* 0x000fcc000001ff00 */
[----:B------:R-:W3:Y:S01]  /*0340*/  @P1 LDG.E.EL.128 R4, desc[UR4][R28.64+-0x800] ;  /* 0xfff800041c041981 */ /* 0x000ee2000c2e1d00 */
[----:B------:R-:W-:Y:S02]  /*0350*/  SEL R17, R17, RZ, P1 ;  /* 0x000000ff11117207 */ /* 0x000fe40000800000 */
[----:B------:R-:W-:-:S03]  /*0360*/  SEL R18, R18, RZ, P1 ;  /* 0x000000ff12127207 */ /* 0x000fc60000800000 */
[----:B------:R-:W-:Y:S01]  /*0370*/  FADD R17, R17, 9.9999997473787516356e-06 ;  /* 0x3727c5ac11117421 */ /* 0x000fe20000000000 */
[----:B------:R-:W-:Y:S01]  /*0380*/  SEL R19, R19, RZ, P1 ;  /* 0x000000ff13137207 */ /* 0x000fe20000800000 */
[----:B------:R-:W-:-:S04]  /*0390*/  FADD R18, R18, 9.9999997473787516356e-06 ;  /* 0x3727c5ac12127421 */ /* 0x000fc80000000000 */
[----:B------:R-:W1:Y:S01]  /*03a0*/  MUFU.SQRT R17, R17 ;  /* 0x0000001100117308 */ /* 0x000e620000002000 */
[----:B------:R-:W-:Y:S01]  /*03b0*/  FADD R19, R19, 9.9999997473787516356e-06 ;  /* 0x3727c5ac13137421 */ /* 0x000fe20000000000 */
[----:B------:R-:W-:-:S06]  /*03c0*/  SEL R16, R16, RZ, P1 ;  /* 0x000000ff10107207 */ /* 0x000fcc0000800000 */
[----:B------:R-:W5:Y:S01]  /*03d0*/  MUFU.SQRT R18, R18 ;  /* 0x0000001200127308 */ /* 0x000f620000002000 */
[----:B------:R-:W-:Y:S01]  /*03e0*/  FADD R16, R16, 9.9999997473787516356e-06 ;  /* 0x3727c5ac10107421 */ /* 0x000fe20000000000 */
[----:B------:R-:W-:-:S06]  /*03f0*/  SEL R23, R22, RZ, P1 ;  /* 0x000000ff16177207 */ /* 0x000fcc0000800000 */
[----:B------:R-:W4:Y:S01]  /*0400*/  MUFU.SQRT R19, R19 ;  /* 0x0000001300137308 */ /* 0x000f220000002000 */
[----:B-1----:R-:W-:Y:S02]  /*0410*/  FSETP.GT.AND P3, PT, R17, 8.50705917302346158658e+37, PT ;  /* 0x7e8000001100780b */ /* 0x002fe40003f64000 */
[----:B0-----:R-:W-:Y:S02]  /*0420*/  SEL R2, R14, RZ, P1 ;  /* 0x000000ff0e027207 */ /* 0x001fe40000800000 */
[----:B------:R-:W-:Y:S02]  /*0430*/  SEL R3, R21, RZ, P1 ;  /* 0x000000ff15037207 */ /* 0x000fe40000800000 */
[----:B------:R-:W-:Y:S01]  /*0440*/  FSETP.GEU.AND P6, PT, R17, 1.175494350822287508e-38, PT ;  /* 0x008000001100780b */ /* 0x000fe20003fce000 */
[----:B------:R-:W0:Y:S01]  /*0450*/  MUFU.SQRT R21, R16 ;  /* 0x0000001000157308 */ /* 0x000e220000002000 */
[----:B------:R-:W-:Y:S01]  /*0460*/  SEL R14, R13, RZ, P1 ;  /* 0x000000ff0d0e7207 */ /* 0x000fe20000800000 */
[----:B------:R-:W-:Y:S01]  /*0470*/  FADD R13, R2, -R23 ;  /* 0x80000017020d7221 */ /* 0x000fe20000000000 */
[C---:B-----5:R-:W-:Y:S01]  /*0480*/  FSETP.GT.AND P5, PT, R18.reuse, 8.50705917302346158658e+37, PT ;  /* 0x7e8000001200780b */ /* 0x060fe20003fa4000 */
[----:B------:R-:W-:Y:S01]  /*0490*/  IMAD.MOV.U32 R2, RZ, RZ, 0x3e800000 ;  /* 0x3e800000ff027424 */ /* 0x000fe200078e00ff */
[----:B------:R-:W-:Y:S01]  /*04a0*/  FSETP.GEU.AND P4, PT, R18, 1.175494350822287508e-38, PT ;  /* 0x008000001200780b */ /* 0x000fe20003f8e000 */
[----:B------:R-:W-:Y:S01]  /*04b0*/  FADD R14, R14, -R3 ;  /* 0x800000030e0e7221 */ /* 0x000fe20000000000 */
[----:B----4-:R-:W-:Y:S01]  /*04c0*/  FSETP.GT.AND P2, PT, R19, 8.50705917302346158658e+37, PT ;  /* 0x7e8000001300780b */ /* 0x010fe20003f44000 */
[----:B------:R-:W-:Y:S01]  /*04d0*/  @P3 FMUL R17, R17, 0.25 ;  /* 0x3e80000011113820 */ /* 0x000fe20000400000 */
[----:B------:R-:W-:-:S02]  /*04e0*/  FSEL R3, R2, 1, P3 ;  /* 0x3f80000002037808 */ /* 0x000fc40001800000 */
[----:B------:R-:W-:Y:S02]  /*04f0*/  SEL R12, R12, RZ, P1 ;  /* 0x000000ff0c0c7207 */ /* 0x000fe40000800000 */
[----:B------:R-:W-:Y:S02]  /*0500*/  SEL R23, R20, RZ, P1 ;  /* 0x000000ff14177207 */ /* 0x000fe40000800000 */
[----:B------:R-:W-:Y:S01]  /*0510*/  FSETP.GEU.AND P3, PT, R19, 1.175494350822287508e-38, PT ;  /* 0x008000001300780b */ /* 0x000fe20003f6e000 */
[----:B------:R-:W-:Y:S01]  /*0520*/  @!P6 FMUL R17, R17, 16777216 ;  /* 0x4b8000001111e820 */ /* 0x000fe20000400000 */
[----:B------:R-:W-:Y:S01]  /*0530*/  @!P6 FMUL R3, R3, 16777216 ;  /* 0x4b8000000303e820 */ /* 0x000fe20000400000 */
[----:B0-----:R-:W-:Y:S01]  /*0540*/  FSETP.GT.AND P6, PT, R21, 8.50705917302346158658e+37, PT ;  /* 0x7e8000001500780b */ /* 0x001fe20003fc4000 */
[----:B------:R-:W-:Y:S01]  /*0550*/  @P5 FMUL R18, R18, 0.25 ;  /* 0x3e80000012125820 */ /* 0x000fe20000400000 */
[----:B------:R-:W-:Y:S01]  /*0560*/  FADD R12, R12, -R23 ;  /* 0x800000170c0c7221 */ /* 0x000fe20000000000 */
[----:B------:R-:W-:-:S02]  /*0570*/  FSEL R23, R2, 1, P5 ;  /* 0x3f80000002177808 */ /* 0x000fc40002800000 */
[----:B------:R-:W-:Y:S01]  /*0580*/  FSETP.GEU.AND P5, PT, R21, 1.175494350822287508e-38, PT ;  /* 0x008000001500780b */ /* 0x000fe20003fae000 */
[----:B------:R-:W-:Y:S01]  /*0590*/  @!P4 FMUL R18, R18, 16777216 ;  /* 0x4b8000001212c820 */ /* 0x000fe20000400000 */
[----:B------:R-:W-:Y:S01]  /*05a0*/  @P2 FMUL R19, R19, 0.25 ;  /* 0x3e80000013132820 */ /* 0x000fe20000400000 */
[----:B------:R-:W0:Y:S03]  /*05b0*/  MUFU.RCP R16, R17 ;  /* 0x0000001100107308 */ /* 0x000e260000001000 */
[----:B------:R-:W-:Y:S02]  /*05c0*/  @!P3 FMUL R19, R19, 16777216 ;  /* 0x4b8000001313b820 */ /* 0x000fe40000400000 */
[----:B------:R-:W-:-:S03]  /*05d0*/  @P6 FMUL R21, R21, 0.25 ;  /* 0x3e80000015156820 */ /* 0x000fc60000400000 */
[----:B------:R-:W1:Y:S02]  /*05e0*/  MUFU.RCP R18, R18 ;  /* 0x0000001200127308 */ /* 0x000e640000001000 */
[----:B------:R-:W-:-:S06]  /*05f0*/  @!P5 FMUL R21, R21, 16777216 ;  /* 0x4b8000001515d820 */ /* 0x000fcc0000400000 */
[----:B------:R-:W4:Y:S01]  /*0600*/  MUFU.RCP R19, R19 ;  /* 0x0000001300137308 */ /* 0x000f220000001000 */
[----:B------:R-:W-:Y:S01]  /*0610*/  FSEL R22, R2, 1, P2 ;  /* 0x3f80000002167808 */ /* 0x000fe20001000000 */
[----:B------:R-:W-:Y:S01]  /*0620*/  @!P4 FMUL R23, R23, 16777216 ;  /* 0x4b8000001717c820 */ /* 0x000fe20000400000 */
[----:B0-----:R-:W-:-:S05]  /*0630*/  FMUL R17, R16, R3 ;  /* 0x0000000310117220 */ /* 0x001fca0000400000 */
[----:B------:R-:W0:Y:S01]  /*0640*/  MUFU.RCP R20, R21 ;  /* 0x0000001500147308 */ /* 0x000e220000001000 */
[----:B-1----:R-:W-:Y:S01]  /*0650*/  FMUL R16, R18, R23 ;  /* 0x0000001712107220 */ /* 0x002fe20000400000 */
[----:B------:R-:W-:Y:S01]  /*0660*/  @!P3 FMUL R22, R22, 16777216 ;  /* 0x4b8000001616b820 */ /* 0x000fe20000400000 */
[----:B------:R-:W-:Y:S02]  /*0670*/  FSEL R23, R2, 1, P6 ;  /* 0x3f80000002177808 */ /* 0x000fe40003000000 */
[----:B------:R-:W1:Y:S01]  /*0680*/  LDC.64 R2, c[0x0][0x240] ;  /* 0x00009000ff027b82 */ /* 0x000e620000000a00 */
[----:B----4-:R-:W-:Y:S02]  /*0690*/  FMUL R18, R19, R22 ;  /* 0x0000001613127220 */ /* 0x010fe40000400000 */
[----:B------:R-:W-:Y:S02]  /*06a0*/  @!P5 FMUL R23, R23, 16777216 ;  /* 0x4b8000001717d820 */ /* 0x000fe40000400000 */
[----:B------:R-:W-:Y:S01]  /*06b0*/  FMUL R18, R18, R15 ;  /* 0x0000000f12127220 */ /* 0x000fe20000400000 */
[----:B--2---:R-:W-:Y:S01]  /*06c0*/  SEL R27, R27, RZ, P1 ;  /* 0x000000ff1b1b7207 */ /* 0x004fe20000800000 */
[----:B0-----:R-:W-:Y:S01]  /*06d0*/  FMUL R23, R20, R23 ;  /* 0x0000001714177220 */ /* 0x001fe20000400000 */
[----:B------:R-:W-:Y:S01]  /*06e0*/  SEL R26, R26, RZ, P1 ;  /* 0x000000ff1a1a7207 */ /* 0x000fe20000800000 */
[----:B------:R-:W-:Y:S01]  /*06f0*/  FMUL R14, R17, R14 ;  /* 0x0000000e110e7220 */ /* 0x000fe20000400000 */
[----:B------:R-:W-:Y:S01]  /*0700*/  SEL R25, R25, RZ, P1 ;  /* 0x000000ff19197207 */ /* 0x000fe20000800000 */
[----:B------:R-:W-:Y:S01]  /*0710*/  FMUL R13, R16, R13 ;  /* 0x0000000d100d7220 */ /* 0x000fe20000400000 */
[----:B------:R-:W-:Y:S01]  /*0720*/  SEL R24, R24, RZ, P1 ;  /* 0x000000ff18187207 */ /* 0x000fe20000800000 */
[----:B------:R-:W-:Y:S01]  /*0730*/  FMUL R23, R23, R12 ;  /* 0x0000000c17177220 */ /* 0x000fe20000400000 */
[----:B------:R-:W-:-:S02]  /*0740*/  SEL R8, R8, RZ, !P0 ;  /* 0x000000ff08087207 */ /* 0x000fc40004000000 */
[----:B------:R-:W-:Y:S02]  /*0750*/  SEL R9, R9, RZ, !P0 ;  /* 0x000000ff09097207 */ /* 0x000fe40004000000 */
[----:B------:R-:W-:Y:S02]  /*0760*/  SEL R10, R10, RZ, !P0 ;  /* 0x000000ff0a0a7207 */ /* 0x000fe40004000000 */
[----:B------:R-:W-:Y:S01]  /*0770*/  SEL R11, R11, RZ, !P0 ;  /* 0x000000ff0b0b7207 */ /* 0x000fe20004000000 */
[----:B-1----:R-:W-:Y:S01]  /*0780*/  IMAD.WIDE R2, R0, 0x4, R2 ;  /* 0x0000000400027825 */ /* 0x002fe200078e0202 */
[----:B---3--:R-:W-:Y:S02]  /*0790*/  SEL R15, R4, RZ, P1 ;  /* 0x000000ff040f7207 */ /* 0x008fe40000800000 */
[----:B------:R-:W-:Y:S02]  /*07a0*/  SEL R4, R5, RZ, P1 ;  /* 0x000000ff05047207 */ /* 0x000fe40000800000 */
[----:B------:R-:W-:-:S02]  /*07b0*/  SEL R5, R6, RZ, P1 ;  /* 0x000000ff06057207 */ /* 0x000fc40000800000 */
[----:B------:R-:W-:Y:S01]  /*07c0*/  SEL R6, R7, RZ, P1 ;  /* 0x000000ff07067207 */ /* 0x000fe20000800000 */
[----:B------:R-:W-:Y:S01]  /*07d0*/  @P0 FFMA R9, R4, R14, R25 ;  /* 0x0000000e04090223 */ /* 0x000fe20000000019 */
[----:B------:R-:W-:Y:S01]  /*07e0*/  @P0 FFMA R8, R15, R23, R24 ;  /* 0x000000170f080223 */ /* 0x000fe20000000018 */
[----:B------:R-:W-:Y:S02]  /*07f0*/  @P0 FFMA R10, R5, R13, R26 ;  /* 0x0000000d050a0223 */ /* 0x000fe4000000001a */
[----:B------:R-:W-:Y:S01]  /*0800*/  @P0 FFMA R11, R6, R18, R27 ;  /* 0x00000012060b0223 */ /* 0x000fe2000000001b */
[----:B------:R-:W-:Y:S02]  /*0810*/  FSETP.GEU.AND P2, PT, R9, RZ, PT ;  /* 0x000000ff0900720b */ /* 0x000fe40003f4e000 */
[----:B------:R-:W-:Y:S02]  /*0820*/  FSETP.GEU.AND P1, PT, R10, RZ, PT ;  /* 0x000000ff0a00720b */ /* 0x000fe40003f2e000 */
[----:B------:R-:W-:-:S02]  /*0830*/  FSETP.GEU.AND P0, PT, R11, RZ, PT ;  /* 0x000000ff0b00720b */ /* 0x000fc40003f0e000 */
[----:B------:R-:W-:Y:S02]  /*0840*/  FSETP.GEU.AND P3, PT, R8, RZ, PT ;  /* 0x000000ff0800720b */ /* 0x000fe40003f6e000 */
[----:B------:R-:W-:Y:S02]  /*0850*/  SEL R11, R11, RZ, P0 ;  /* 0x000000ff0b0b7207 */ /* 0x000fe40000000000 */
[----:B------:R-:W-:Y:S02]  /*0860*/  SEL R10, R10, RZ, P1 ;  /* 0x000000ff0a0a7207 */ /* 0x000fe40000800000 */
[----:B------:R-:W-:Y:S02]  /*0870*/  SEL R9, R9, RZ, P2 ;  /* 0x000000ff09097207 */ /* 0x000fe40001000000 */
[----:B------:R-:W-:-:S05]  /*0880*/  SEL R8, R8, RZ, P3 ;  /* 0x000000ff08087207 */ /* 0x000fca0001800000 */
[----:B------:R-:W-:Y:S01]  /*0890*/  STG.E.128 desc[UR4][R2.64], R8 ;  /* 0x0000000802007986 */ /* 0x000fe2000c101d04 */
[----:B------:R-:W-:Y:S05]  /*08a0*/  EXIT ;  /* 0x000000000000794d */ /* 0x000fea0003800000 */
.L_x_0:
[----:B------:R-:W-:-:S00]  /*08b0*/  BRA `(.L_x_0) ;  /* 0xfffffffc00fc7947 */ /* 0x000fc0000383ffff */
[----:B------:R-:W-:-:S00]  /*08c0*/  NOP ;  /* 0x0000000000007918 */ /* 0x000fc00000000000 */
        /* <DEDUP_REMOVED lines=11> */
.L_x_1:


//--------------------- .nv.global.init           --------------------------
	.section	.nv.global.init,"aw",@progbits
.nv.global.init:
	.type		_$_str,@object
	.size		_$_str,(_$_str_$_2 - _$_str)
_$_str:
        /*0000*/ 	.byte	0x5f, 0x5f, 0x43, 0x55, 0x44, 0x41, 0x5f, 0x46, 0x54, 0x5a, 0x00
	.type		_$_str_$_2,@object
	.size		_$_str_$_2,(.L_1 - _$_str_$_2)
_$_str_$_2:
        /*000b*/ 	.byte	0x5f, 0x5f, 0x43, 0x55, 0x44, 0x41, 0x5f, 0x50, 0x52, 0x45, 0x43, 0x5f, 0x53, 0x51, 0x52, 0x54
        /*001b*/ 	.byte	0x00
.L_1:


//--------------------- .nv.constant0.triton_poi_fused_cat_relu_15 --------------------------
	.section	.nv.constant0.triton_poi_fused_cat_relu_15,"a",@progbits
	.sectionflags	@""
	.align	4
.nv.constant0.triton_poi_fused_cat_relu_15:
	.zero		588
